//
// Generated by NVIDIA NVVM Compiler
//
// Compiler Build ID: CL-36424714
// Cuda compilation tools, release 13.0, V13.0.88
// Based on NVVM 20.0.0
//

.version 9.0
.target sm_100
.address_size 64

	// .globl	_Z20add_relu_scaleKernelPKfS0_fPfi

.visible .entry _Z20add_relu_scaleKernelPKfS0_fPfi(
	.param .u64 .ptr .align 1 _Z20add_relu_scaleKernelPKfS0_fPfi_param_0,
	.param .u64 .ptr .align 1 _Z20add_relu_scaleKernelPKfS0_fPfi_param_1,
	.param .f32 _Z20add_relu_scaleKernelPKfS0_fPfi_param_2,
	.param .u64 .ptr .align 1 _Z20add_relu_scaleKernelPKfS0_fPfi_param_3,
	.param .u32 _Z20add_relu_scaleKernelPKfS0_fPfi_param_4
)
{
	.reg .pred 	%p<2>;
	.reg .b32 	%r<6>;
	.reg .b32 	%f<7>;
	.reg .b64 	%rd<11>;

	ld.param.u64 	%rd1, [_Z20add_relu_scaleKernelPKfS0_fPfi_param_0];
	ld.param.u64 	%rd2, [_Z20add_relu_scaleKernelPKfS0_fPfi_param_1];
	ld.param.f32 	%f1, [_Z20add_relu_scaleKernelPKfS0_fPfi_param_2];
	ld.param.u64 	%rd3, [_Z20add_relu_scaleKernelPKfS0_fPfi_param_3];
	ld.param.u32 	%r2, [_Z20add_relu_scaleKernelPKfS0_fPfi_param_4];
	mov.u32 	%r3, %ntid.x;
	mov.u32 	%r4, %ctaid.x;
	mov.u32 	%r5, %tid.x;
	mad.lo.s32 	%r1, %r3, %r4, %r5;
	setp.ge.s32 	%p1, %r1, %r2;
	@%p1 bra 	$L__BB0_2;
	cvta.to.global.u64 	%rd4, %rd1;
	cvta.to.global.u64 	%rd5, %rd2;
	cvta.to.global.u64 	%rd6, %rd3;
	mul.wide.s32 	%rd7, %r1, 4;
	add.s64 	%rd8, %rd4, %rd7;
	ld.global.f32 	%f2, [%rd8];
	add.s64 	%rd9, %rd5, %rd7;
	ld.global.f32 	%f3, [%rd9];
	add.f32 	%f4, %f2, %f3;
	max.f32 	%f5, %f4, 0f00000000;
	mul.f32 	%f6, %f1, %f5;
	add.s64 	%rd10, %rd6, %rd7;
	st.global.f32 	[%rd10], %f6;
$L__BB0_2:
	ret;

}


// ===== COMPILED SASS (sm_100) =====

	.target	sm_100

	.elftype	@"ET_EXEC"


//--------------------- .note.nv.tkinfo           --------------------------
	.section	.note.nv.tkinfo,"",@"SHT_NOTE"
	.sectionflags	@"SHF_NOTE_NV_TKINFO"
	.tkinfo
        /*0018*/ 	.word	0x00000002
        /*0030*/ 	.string	""
        /*0030*/ 	.string	"ptxas"
        /*0030*/ 	.string	"Cuda compilation tools, release 13.0, V13.0.88"
        /*0030*/ 	.string	"Build cuda_13.0.r13.0/compiler.36424714_0"
        /*0030*/ 	.string	"-arch sm_100 -m 64 "



//--------------------- .note.nv.cuinfo           --------------------------
	.section	.note.nv.cuinfo,"",@"SHT_NOTE"
	.sectionflags	@"SHF_NOTE_NV_CUINFO"
        /*0018*/ 	.short	0x0002
        /*001a*/ 	.short	0x0064
        /*001c*/ 	.short	0x0082
	.zero		2


//--------------------- .nv.info                  --------------------------
	.section	.nv.info,"",@"SHT_CUDA_INFO"
	.align	4


	//----- nvinfo : EIATTR_REGCOUNT
	.align		4
        /*0000*/ 	.byte	0x04, 0x2f
        /*0002*/ 	.short	(.L_1 - .L_0)
	.align		4
.L_0:
        /*0004*/ 	.word	index@(_Z20add_relu_scaleKernelPKfS0_fPfi)
        /*0008*/ 	.word	0x0000000c


	//----- nvinfo : EIATTR_FRAME_SIZE
	.align		4
.L_1:
        /*000c*/ 	.byte	0x04, 0x11
        /*000e*/ 	.short	(.L_3 - .L_2)
	.align		4
.L_2:
        /*0010*/ 	.word	index@(_Z20add_relu_scaleKernelPKfS0_fPfi)
        /*0014*/ 	.word	0x00000000


	//----- nvinfo : EIATTR_MIN_STACK_SIZE
	.align		4
.L_3:
        /*0018*/ 	.byte	0x04, 0x12
        /*001a*/ 	.short	(.L_5 - .L_4)
	.align		4
.L_4:
        /*001c*/ 	.word	index@(_Z20add_relu_scaleKernelPKfS0_fPfi)
        /*0020*/ 	.word	0x00000000
.L_5:


//--------------------- .nv.compat                --------------------------
	.section	.nv.compat,"",@"SHT_CUDA_COMPAT_INFO"
	.align	4
        /*0000*/ 	.byte	0x02, 0x09, 0x00, 0x00, 0x02, 0x02, 0x01, 0x00, 0x02, 0x05, 0x05, 0x00, 0x03, 0x07, 0x01, 0x01
        /*0010*/ 	.byte	0x02, 0x03, 0x00, 0x00, 0x02, 0x06, 0x01, 0x00, 0x04, 0x0b, 0x08, 0x00, 0x09, 0x00, 0x00, 0x00
        /*0020*/ 	.byte	0x00, 0x00, 0x00, 0x00


//--------------------- .nv.info._Z20add_relu_scaleKernelPKfS0_fPfi --------------------------
	.section	.nv.info._Z20add_relu_scaleKernelPKfS0_fPfi,"",@"SHT_CUDA_INFO"
	.sectionflags	@""
	.align	4


	//----- nvinfo : EIATTR_CUDA_API_VERSION
	.align		4
        /*0000*/ 	.byte	0x04, 0x37
        /*0002*/ 	.short	(.L_7 - .L_6)
.L_6:
        /*0004*/ 	.word	0x00000082


	//----- nvinfo : EIATTR_KPARAM_INFO
	.align		4
.L_7:
        /*0008*/ 	.byte	0x04, 0x17
        /*000a*/ 	.short	(.L_9 - .L_8)
.L_8:
        /*000c*/ 	.word	0x00000000
        /*0010*/ 	.short	0x0004
        /*0012*/ 	.short	0x0020
        /*0014*/ 	.byte	0x00, 0xf0, 0x11, 0x00


	//----- nvinfo : EIATTR_KPARAM_INFO
	.align		4
.L_9:
        /*0018*/ 	.byte	0x04, 0x17
        /*001a*/ 	.short	(.L_11 - .L_10)
.L_10:
        /*001c*/ 	.word	0x00000000
        /*0020*/ 	.short	0x0003
        /*0022*/ 	.short	0x0018
        /*0024*/ 	.byte	0x00, 0xf5, 0x21, 0x00


	//----- nvinfo : EIATTR_KPARAM_INFO
	.align		4
.L_11:
        /*0028*/ 	.byte	0x04, 0x17
        /*002a*/ 	.short	(.L_13 - .L_12)
.L_12:
        /*002c*/ 	.word	0x00000000
        /*0030*/ 	.short	0x0002
        /*0032*/ 	.short	0x0010
        /*0034*/ 	.byte	0x00, 0xf0, 0x11, 0x00


	//----- nvinfo : EIATTR_KPARAM_INFO
	.align		4
.L_13:
        /*0038*/ 	.byte	0x04, 0x17
        /*003a*/ 	.short	(.L_15 - .L_14)
.L_14:
        /*003c*/ 	.word	0x00000000
        /*0040*/ 	.short	0x0001
        /*0042*/ 	.short	0x0008
        /*0044*/ 	.byte	0x00, 0xf5, 0x21, 0x00


	//----- nvinfo : EIATTR_KPARAM_INFO
	.align		4
.L_15:
        /*0048*/ 	.byte	0x04, 0x17
        /*004a*/ 	.short	(.L_17 - .L_16)
.L_16:
        /*004c*/ 	.word	0x00000000
        /*0050*/ 	.short	0x0000
        /*0052*/ 	.short	0x0000
        /*0054*/ 	.byte	0x00, 0xf5, 0x21, 0x00


	//----- nvinfo : EIATTR_SPARSE_MMA_MASK
	.align		4
.L_17:
        /*0058*/ 	.byte	0x03, 0x50
        /*005a*/ 	.short	0x0000


	//----- nvinfo : EIATTR_MAXREG_COUNT
	.align		4
        /*005c*/ 	.byte	0x03, 0x1b
        /*005e*/ 	.short	0x00ff


	//----- nvinfo : EIATTR_MERCURY_ISA_VERSION
	.align		4
        /*0060*/ 	.byte	0x03, 0x5f
        /*0062*/ 	.short	0x0101


	//----- nvinfo : EIATTR_VRC_CTA_INIT_COUNT
	.align		4
        /*0064*/ 	.byte	0x02, 0x4a
	.zero		1
	.zero		1


	//----- nvinfo : EIATTR_EXIT_INSTR_OFFSETS
	.align		4
        /*0068*/ 	.byte	0x04, 0x1c
        /*006a*/ 	.short	(.L_19 - .L_18)


	//   ....[0]....
.L_18:
        /*006c*/ 	.word	0x00000070


	//   ....[1]....
        /*0070*/ 	.word	0x00000160


	//----- nvinfo : EIATTR_CBANK_PARAM_SIZE
	.align		4
.L_19:
        /*0074*/ 	.byte	0x03, 0x19
        /*0076*/ 	.short	0x0024


	//----- nvinfo : EIATTR_PARAM_CBANK
	.align		4
        /*0078*/ 	.byte	0x04, 0x0a
        /*007a*/ 	.short	(.L_21 - .L_20)
	.align		4
.L_20:
        /*007c*/ 	.word	index@(.nv.constant0._Z20add_relu_scaleKernelPKfS0_fPfi)
        /*0080*/ 	.short	0x0380
        /*0082*/ 	.short	0x0024


	//----- nvinfo : EIATTR_SW_WAR
	.align		4
.L_21:
        /*0084*/ 	.byte	0x04, 0x36
        /*0086*/ 	.short	(.L_23 - .L_22)
.L_22:
        /*0088*/ 	.word	0x00000008
.L_23:


//--------------------- .nv.callgraph             --------------------------
	.section	.nv.callgraph,"",@"SHT_CUDA_CALLGRAPH"
	.align	4
	.sectionentsize	8
	.align		4
        /*0000*/ 	.word	0x00000000
	.align		4
        /*0004*/ 	.word	0xffffffff
	.align		4
        /*0008*/ 	.word	0x00000000
	.align		4
        /*000c*/ 	.word	0xfffffffe
	.align		4
        /*0010*/ 	.word	0x00000000
	.align		4
        /*0014*/ 	.word	0xfffffffd
	.align		4
        /*0018*/ 	.word	0x00000000
	.align		4
        /*001c*/ 	.word	0xfffffffc


//--------------------- .text._Z20add_relu_scaleKernelPKfS0_fPfi --------------------------
	.section	.text._Z20add_relu_scaleKernelPKfS0_fPfi,"ax",@progbits
	.align	128
        .global         _Z20add_relu_scaleKernelPKfS0_fPfi
        .type           _Z20add_relu_scaleKernelPKfS0_fPfi,@function
        .size           _Z20add_relu_scaleKernelPKfS0_fPfi,(.L_x_1 - _Z20add_relu_scaleKernelPKfS0_fPfi)
        .other          _Z20add_relu_scaleKernelPKfS0_fPfi,@"STO_CUDA_ENTRY STV_DEFAULT"
_Z20add_relu_scaleKernelPKfS0_fPfi:
.text._Z20add_relu_scaleKernelPKfS0_fPfi:
[----:B------:R-:W-:Y:S01]  /*0000*/  LDC R1, c[0x0][0x37c] ;  /* 0x0000df00ff017b82 */ /* 0x000fe20000000800 */
[----:B------:R-:W0:Y:S01]  /*0010*/  S2R R9, SR_CTAID.X ;  /* 0x0000000000097919 */ /* 0x000e220000002500 */
[----:B------:R-:W0:Y:S01]  /*0020*/  LDCU UR4, c[0x0][0x360] ;  /* 0x00006c00ff0477ac */ /* 0x000e220008000800 */
[----:B------:R-:W0:Y:S01]  /*0030*/  S2R R0, SR_TID.X ;  /* 0x0000000000007919 */ /* 0x000e220000002100 */
[----:B------:R-:W1:Y:S01]  /*0040*/  LDCU UR5, c[0x0][0x3a0] ;  /* 0x00007400ff0577ac */ /* 0x000e620008000800 */
[----:B0-----:R-:W-:-:S05]  /*0050*/  IMAD R9, R9, UR4, R0 ;  /* 0x0000000409097c24 */ /* 0x001fca000f8e0200 */
[----:B-1----:R-:W-:-:S13]  /*0060*/  ISETP.GE.AND P0, PT, R9, UR5, PT ;  /* 0x0000000509007c0c */ /* 0x002fda000bf06270 */
[----:B------:R-:W-:Y:S05]  /*0070*/  @P0 EXIT ;  /* 0x000000000000094d */ /* 0x000fea0003800000 */
[----:B------:R-:W0:Y:S01]  /*0080*/  LDC.64 R2, c[0x0][0x380] ;  /* 0x0000e000ff027b82 */ /* 0x000e220000000a00 */
[----:B------:R-:W1:Y:S01]  /*0090*/  LDCU.64 UR4, c[0x0][0x358] ;  /* 0x00006b00ff0477ac */ /* 0x000e620008000a00 */
[----:B------:R-:W2:Y:S06]  /*00a0*/  LDCU UR6, c[0x0][0x390] ;  /* 0x00007200ff0677ac */ /* 0x000eac0008000800 */
[----:B------:R-:W3:Y:S08]  /*00b0*/  LDC.64 R4, c[0x0][0x388] ;  /* 0x0000e200ff047b82 */ /* 0x000ef00000000a00 */
[----:B------:R-:W4:Y:S01]  /*00c0*/  LDC.64 R6, c[0x0][0x398] ;  /* 0x0000e600ff067b82 */ /* 0x000f220000000a00 */
[----:B0-----:R-:W-:-:S06]  /*00d0*/  IMAD.WIDE R2, R9, 0x4, R2 ;  /* 0x0000000409027825 */ /* 0x001fcc00078e0202 */
[----:B-1----:R-:W5:Y:S01]  /*00e0*/  LDG.E R2, desc[UR4][R2.64] ;  /* 0x0000000402027981 */ /* 0x002f62000c1e1900 */
[----:B---3--:R-:W-:-:S06]  /*00f0*/  IMAD.WIDE R4, R9, 0x4, R4 ;  /* 0x0000000409047825 */ /* 0x008fcc00078e0204 */
[----:B------:R-:W5:Y:S01]  /*0100*/  LDG.E R5, desc[UR4][R4.64] ;  /* 0x0000000404057981 */ /* 0x000f62000c1e1900 */
[----:B----4-:R-:W-:-:S04]  /*0110*/  IMAD.WIDE R6, R9, 0x4, R6 ;  /* 0x0000000409067825 */ /* 0x010fc800078e0206 */
[----:B-----5:R-:W-:-:S05]  /*0120*/  FADD R0, R2, R5 ;  /* 0x0000000502007221 */ /* 0x020fca0000000000 */
[----:B------:R-:W-:-:S05]  /*0130*/  FMNMX R0, RZ, R0, !PT ;  /* 0x00000000ff007209 */ /* 0x000fca0007800000 */
[----:B--2---:R-:W-:-:S05]  /*0140*/  FMUL R9, R0, UR6 ;  /* 0x0000000600097c20 */ /* 0x004fca0008400000 */
[----:B------:R-:W-:Y:S01]  /*0150*/  STG.E desc[UR4][R6.64], R9 ;  /* 0x0000000906007986 */ /* 0x000fe2000c101904 */
[----:B------:R-:W-:Y:S05]  /*0160*/  EXIT ;  /* 0x000000000000794d */ /* 0x000fea0003800000 */
.L_x_0:
[----:B------:R-:W-:-:S00]  /*0170*/  BRA `(.L_x_0) ;  /* 0xfffffffc00fc7947 */ /* 0x000fc0000383ffff */
[----:B------:R-:W-:-:S00]  /*0180*/  NOP ;  /* 0x0000000000007918 */ /* 0x000fc00000000000 */
[----:B------:R-:W-:-:S00]  /*0190*/  NOP ;  /* 0x0000000000007918 */ /* 0x000fc00000000000 */
[----:B------:R-:W-:-:S00]  /*01a0*/  NOP ;  /* 0x0000000000007918 */ /* 0x000fc00000000000 */
[----:B------:R-:W-:-:S00]  /*01b0*/  NOP ;  /* 0x0000000000007918 */ /* 0x000fc00000000000 */
[----:B------:R-:W-:-:S00]  /*01c0*/  NOP ;  /* 0x0000000000007918 */ /* 0x000fc00000000000 */
[----:B------:R-:W-:-:S00]  /*01d0*/  NOP ;  /* 0x0000000000007918 */ /* 0x000fc00000000000 */
[----:B------:R-:W-:-:S00]  /*01e0*/  NOP ;  /* 0x0000000000007918 */ /* 0x000fc00000000000 */
[----:B------:R-:W-:-:S00]  /*01f0*/  NOP ;  /* 0x0000000000007918 */ /* 0x000fc00000000000 */
.L_x_1:


//--------------------- .nv.shared.reserved.0     --------------------------
	.section	.nv.shared.reserved.0,"aw",@nobits
	.weak		__nv_reservedSMEM_offset_0_alias
	.size		__nv_reservedSMEM_offset_0_alias, 0, 64
	.other		__nv_reservedSMEM_offset_0_alias,@"STO_CUDA_RESERVED_SHARED STV_DEFAULT"
__nv_reservedSMEM_offset_0_alias:
	.zero		0
	.zero		64


//--------------------- .nv.constant0._Z20add_relu_scaleKernelPKfS0_fPfi --------------------------
	.section	.nv.constant0._Z20add_relu_scaleKernelPKfS0_fPfi,"a",@progbits
	.sectionflags	@""
	.align	4
.nv.constant0._Z20add_relu_scaleKernelPKfS0_fPfi:
	.zero		932


//--------------------- SYMBOLS --------------------------

	.type		.nv.reservedSmem.offset0,@object
	.size		.nv.reservedSmem.offset0,0x4
